	.headerflags	@"EF_CUDA_TEXMODE_UNIFIED EF_CUDA_64BIT_ADDRESS EF_CUDA_ACCELERATORS EF_CUDA_SM90 EF_CUDA_VIRTUAL_SM(EF_CUDA_SM90)"
	.elftype	@"ET_EXEC"


//--------------------- .nv.info                  --------------------------
	.section	.nv.info,"",@"SHT_CUDA_INFO"
	.align	4


	//----- nvinfo : EIATTR_REGCOUNT
	.align		4
        /*0000*/ 	.byte	0x04, 0x2f
        /*0002*/ 	.short	(.L_1 - .L_0)
	.align		4
.L_0:
        /*0004*/ 	.word	index@(triton_poi_fused_convolution_silu_21)
        /*0008*/ 	.word	0x0000000e


	//----- nvinfo : EIATTR_MIN_STACK_SIZE
	.align		4
.L_1:
        /*000c*/ 	.byte	0x04, 0x12
        /*000e*/ 	.short	(.L_3 - .L_2)
	.align		4
.L_2:
        /*0010*/ 	.word	index@(triton_poi_fused_convolution_silu_21)
        /*0014*/ 	.word	0x00000000


	//----- nvinfo : EIATTR_FRAME_SIZE
	.align		4
.L_3:
        /*0018*/ 	.byte	0x04, 0x11
        /*001a*/ 	.short	(.L_5 - .L_4)
	.align		4
.L_4:
        /*001c*/ 	.word	index@(triton_poi_fused_convolution_silu_21)
        /*0020*/ 	.word	0x00000000


	//----- nvinfo : EIATTR_MIN_STACK_SIZE
	.align		4
.L_5:
        /*0024*/ 	.byte	0x04, 0x12
        /*0026*/ 	.short	(.L_7 - .L_6)
	.align		4
.L_6:
        /*0028*/ 	.word	index@(triton_poi_fused_convolution_silu_21)
        /*002c*/ 	.word	0x00000000
.L_7:


//--------------------- .nv.info.triton_poi_fused_convolution_silu_21 --------------------------
	.section	.nv.info.triton_poi_fused_convolution_silu_21,"",@"SHT_CUDA_INFO"
	.sectionflags	@""
	.align	4


	//----- nvinfo : EIATTR_CUDA_API_VERSION
	.align		4
        /*0000*/ 	.byte	0x04, 0x37
        /*0002*/ 	.short	(.L_9 - .L_8)
.L_8:
        /*0004*/ 	.word	0x0000007c


	//----- nvinfo : EIATTR_KPARAM_INFO
	.align		4
.L_9:
        /*0008*/ 	.byte	0x04, 0x17
        /*000a*/ 	.short	(.L_11 - .L_10)
.L_10:
        /*000c*/ 	.word	0x00000000
        /*0010*/ 	.short	0x0003
        /*0012*/ 	.short	0x0018
        /*0014*/ 	.byte	0x00, 0xf0, 0x11, 0x00


	//----- nvinfo : EIATTR_KPARAM_INFO
	.align		4
.L_11:
        /*0018*/ 	.byte	0x04, 0x17
        /*001a*/ 	.short	(.L_13 - .L_12)
.L_12:
        /*001c*/ 	.word	0x00000000
        /*0020*/ 	.short	0x0002
        /*0022*/ 	.short	0x0010
        /*0024*/ 	.byte	0x00, 0xf4, 0x21, 0x00


	//----- nvinfo : EIATTR_KPARAM_INFO
	.align		4
.L_13:
        /*0028*/ 	.byte	0x04, 0x17
        /*002a*/ 	.short	(.L_15 - .L_14)
.L_14:
        /*002c*/ 	.word	0x00000000
        /*0030*/ 	.short	0x0001
        /*0032*/ 	.short	0x0008
        /*0034*/ 	.byte	0x00, 0xf4, 0x21, 0x00


	//----- nvinfo : EIATTR_KPARAM_INFO
	.align		4
.L_15:
        /*0038*/ 	.byte	0x04, 0x17
        /*003a*/ 	.short	(.L_17 - .L_16)
.L_16:
        /*003c*/ 	.word	0x00000000
        /*0040*/ 	.short	0x0000
        /*0042*/ 	.short	0x0000
        /*0044*/ 	.byte	0x00, 0xf4, 0x21, 0x00


	//----- nvinfo : EIATTR_SPARSE_MMA_MASK
	.align		4
.L_17:
        /*0048*/ 	.byte	0x03, 0x50
        /*004a*/ 	.short	0x0000


	//----- nvinfo : EIATTR_MAXREG_COUNT
	.align		4
        /*004c*/ 	.byte	0x03, 0x1b
        /*004e*/ 	.short	0x00ff


	//----- nvinfo : EIATTR_EXIT_INSTR_OFFSETS
	.align		4
        /*0050*/ 	.byte	0x04, 0x1c
        /*0052*/ 	.short	(.L_19 - .L_18)


	//   ....[0]....
.L_18:
        /*0054*/ 	.word	0x00000260


	//   ....[1]....
        /*0058*/ 	.word	0x00000280


	//----- nvinfo : EIATTR_REQNTID
	.align		4
.L_19:
        /*005c*/ 	.byte	0x04, 0x10
        /*005e*/ 	.short	(.L_21 - .L_20)
.L_20:
        /*0060*/ 	.word	0x00000080
        /*0064*/ 	.word	0x00000001
        /*0068*/ 	.word	0x00000001


	//----- nvinfo : EIATTR_CBANK_PARAM_SIZE
	.align		4
.L_21:
        /*006c*/ 	.byte	0x03, 0x19
        /*006e*/ 	.short	0x001c


	//----- nvinfo : EIATTR_PARAM_CBANK
	.align		4
        /*0070*/ 	.byte	0x04, 0x0a
        /*0072*/ 	.short	(.L_23 - .L_22)
	.align		4
.L_22:
        /*0074*/ 	.word	index@(.nv.constant0.triton_poi_fused_convolution_silu_21)
        /*0078*/ 	.short	0x0210
        /*007a*/ 	.short	0x001c


	//----- nvinfo : EIATTR_SW_WAR
	.align		4
.L_23:
        /*007c*/ 	.byte	0x04, 0x36
        /*007e*/ 	.short	(.L_25 - .L_24)
.L_24:
        /*0080*/ 	.word	0x00000008
.L_25:


//--------------------- .nv.callgraph             --------------------------
	.section	.nv.callgraph,"",@"SHT_CUDA_CALLGRAPH"
	.align	4
	.sectionentsize	8
	.align		4
        /*0000*/ 	.word	0x00000000
	.align		4
        /*0004*/ 	.word	0xffffffff
	.align		4
        /*0008*/ 	.word	0x00000000
	.align		4
        /*000c*/ 	.word	0xfffffffe
	.align		4
        /*0010*/ 	.word	0x00000000
	.align		4
        /*0014*/ 	.word	0xfffffffd
	.align		4
        /*0018*/ 	.word	0x00000000
	.align		4
        /*001c*/ 	.word	0xfffffffc


//--------------------- .text.triton_poi_fused_convolution_silu_21 --------------------------
	.section	.text.triton_poi_fused_convolution_silu_21,"ax",@progbits
	.align	128
        .global         triton_poi_fused_convolution_silu_21
        .type           triton_poi_fused_convolution_silu_21,@function
        .size           triton_poi_fused_convolution_silu_21,(.L_x_1 - triton_poi_fused_convolution_silu_21)
        .other          triton_poi_fused_convolution_silu_21,@"STO_CUDA_ENTRY STV_DEFAULT"
triton_poi_fused_convolution_silu_21:
.text.triton_poi_fused_convolution_silu_21:
[----:B------:R-:W0:Y:S02]  /*0000*/  LDC R1, c[0x0][0x28] ;  /* 0x00000a00ff017b82 */ /* 0x000e240000000800 */
[----:B------:R-:W1:Y:S01]  /*0010*/  S2R R0, SR_TID.X ;  /* 0x0000000000007919 */ /* 0x000e620000002100 */
[----:B------:R-:W2:Y:S01]  /*0020*/  LDC.64 R4, c[0x0][0x218] ;  /* 0x00008600ff047b82 */ /* 0x000ea20000000a00 */
[----:B------:R-:W-:Y:S01]  /*0030*/  ULDC.64 UR4, c[0x0][0x208] ;  /* 0x0000820000047ab9 */ /* 0x000fe20000000a00 */
[----:B------:R-:W3:Y:S06]  /*0040*/  S2R R9, SR_CTAID.X ;  /* 0x0000000000097919 */ /* 0x000eec0000002500 */
[----:B------:R-:W4:Y:S01]  /*0050*/  LDC.64 R2, c[0x0][0x210] ;  /* 0x00008400ff027b82 */ /* 0x000f220000000a00 */
[----:B-1----:R-:W-:-:S02]  /*0060*/  LOP3.LUT R0, R0, 0x7f, RZ, 0xc0, !PT ;  /* 0x0000007f00007812 */ /* 0x002fc400078ec0ff */
[----:B---3--:R-:W-:Y:S02]  /*0070*/  SHF.R.S32.HI R6, RZ, 0x18, R9 ;  /* 0x00000018ff067819 */ /* 0x008fe40000011409 */
[----:B------:R-:W-:Y:S02]  /*0080*/  LEA R9, R9, R0, 0x7 ;  /* 0x0000000009097211 */ /* 0x000fe400078e38ff */
[----:B------:R-:W-:Y:S02]  /*0090*/  SGXT R0, R6, 0x1 ;  /* 0x000000010600781a */ /* 0x000fe40000000200 */
[C---:B------:R-:W-:Y:S01]  /*00a0*/  ISETP.GE.AND P0, PT, R9.reuse, 0x80, PT ;  /* 0x000000800900780c */ /* 0x040fe20003f06270 */
[----:B----4-:R-:W-:Y:S01]  /*00b0*/  IMAD.WIDE R2, R9, 0x4, R2 ;  /* 0x0000000409027825 */ /* 0x010fe200078e0202 */
[----:B------:R-:W-:-:S04]  /*00c0*/  LEA.HI R0, R0, R9, RZ, 0x5 ;  /* 0x0000000900007211 */ /* 0x000fc800078f28ff */
[----:B------:R-:W-:-:S04]  /*00d0*/  LOP3.LUT R0, R0, 0xffffffe0, RZ, 0xc0, !PT ;  /* 0xffffffe000007812 */ /* 0x000fc800078ec0ff */
[----:B------:R-:W-:Y:S01]  /*00e0*/  IADD3 R7, R9, -R0, RZ ;  /* 0x8000000009077210 */ /* 0x000fe20007ffe0ff */
[----:B------:R-:W-:-:S04]  /*00f0*/  HFMA2.MMA R0, -RZ, RZ, 0, 0 ;  /* 0x00000000ff007435 */ /* 0x000fc800000001ff */
[----:B--2---:R-:W-:Y:S01]  /*0100*/  IMAD.WIDE R4, R7, 0x4, R4 ;  /* 0x0000000407047825 */ /* 0x004fe200078e0204 */
[----:B------:R-:W-:-:S05]  /*0110*/  MOV R7, RZ ;  /* 0x000000ff00077202 */ /* 0x000fca0000000f00 */
[----:B------:R-:W2:Y:S04]  /*0120*/  @!P0 LDG.E R0, desc[UR4][R2.64] ;  /* 0x0000000402008981 */ /* 0x000ea8000c1e1900 */
[----:B------:R1:W2:Y:S02]  /*0130*/  @!P0 LDG.E.EL R7, desc[UR4][R4.64] ;  /* 0x0000000404078981 */ /* 0x0002a4000c2e1900 */
[----:B-1----:R-:W-:Y:S01]  /*0140*/  HFMA2.MMA R5, -RZ, RZ, 1.625, 0 ;  /* 0x3e800000ff057435 */ /* 0x002fe200000001ff */
[----:B--2---:R-:W-:-:S04]  /*0150*/  FADD R11, R7, R0 ;  /* 0x00000000070b7221 */ /* 0x004fc80000000000 */
[----:B------:R-:W-:Y:S01]  /*0160*/  FADD R0, RZ, -R11 ;  /* 0x8000000bff007221 */ /* 0x000fe20000000000 */
[----:B------:R1:W-:Y:S03]  /*0170*/  @!P0 STG.E desc[UR4][R2.64], R11 ;  /* 0x0000000b02008986 */ /* 0x0003e6000c101904 */
[----:B------:R-:W-:-:S05]  /*0180*/  FMUL R0, R0, 1.4426950216293334961 ;  /* 0x3fb8aa3b00007820 */ /* 0x000fca0000400000 */
[----:B------:R-:W-:-:S13]  /*0190*/  FSETP.GEU.AND P1, PT, R0, -126, PT ;  /* 0xc2fc00000000780b */ /* 0x000fda0003f2e000 */
[----:B------:R-:W-:-:S04]  /*01a0*/  @!P1 FMUL R0, R0, 0.5 ;  /* 0x3f00000000009820 */ /* 0x000fc80000400000 */
[----:B------:R-:W2:Y:S02]  /*01b0*/  MUFU.EX2 R6, R0 ;  /* 0x0000000000067308 */ /* 0x000ea40000000800 */
[----:B--2---:R-:W-:-:S04]  /*01c0*/  @!P1 FMUL R6, R6, R6 ;  /* 0x0000000606069220 */ /* 0x004fc80000400000 */
[----:B------:R-:W-:Y:S02]  /*01d0*/  FADD R8, R6, 1 ;  /* 0x3f80000006087421 */ /* 0x000fe40000000000 */
[----:B------:R-:W2:Y:S03]  /*01e0*/  LDC.64 R6, c[0x0][0x220] ;  /* 0x00008800ff067b82 */ /* 0x000ea60000000a00 */
[----:B------:R-:W-:-:S04]  /*01f0*/  FSETP.GT.AND P1, PT, R8, 8.50705917302346158658e+37, PT ;  /* 0x7e8000000800780b */ /* 0x000fc80003f24000 */
[----:B------:R-:W-:-:S09]  /*0200*/  FSEL R5, R5, 1, P1 ;  /* 0x3f80000005057808 */ /* 0x000fd20000800000 */
[----:B------:R-:W-:-:S06]  /*0210*/  @P1 FMUL R8, R8, 0.25 ;  /* 0x3e80000008081820 */ /* 0x000fcc0000400000 */
[----:B------:R-:W3:Y:S02]  /*0220*/  MUFU.RCP R8, R8 ;  /* 0x0000000800087308 */ /* 0x000ee40000001000 */
[----:B---3--:R-:W-:Y:S01]  /*0230*/  FMUL R10, R8, R5 ;  /* 0x00000005080a7220 */ /* 0x008fe20000400000 */
[----:B--2---:R-:W-:-:S04]  /*0240*/  IMAD.WIDE R4, R9, 0x4, R6 ;  /* 0x0000000409047825 */ /* 0x004fc800078e0206 */
[----:B------:R-:W-:Y:S01]  /*0250*/  FMUL R7, R11, R10 ;  /* 0x0000000a0b077220 */ /* 0x000fe20000400000 */
[----:B-1----:R-:W-:Y:S06]  /*0260*/  @P0 EXIT ;  /* 0x000000000000094d */ /* 0x002fec0003800000 */
[----:B------:R-:W-:Y:S01]  /*0270*/  STG.E desc[UR4][R4.64], R7 ;  /* 0x0000000704007986 */ /* 0x000fe2000c101904 */
[----:B------:R-:W-:Y:S05]  /*0280*/  EXIT ;  /* 0x000000000000794d */ /* 0x000fea0003800000 */
.L_x_0:
[----:B------:R-:W-:-:S00]  /*0290*/  BRA `(.L_x_0) ;  /* 0xfffffffc00fc7947 */ /* 0x000fc0000383ffff */
[----:B------:R-:W-:-:S00]  /*02a0*/  NOP ;  /* 0x0000000000007918 */ /* 0x000fc00000000000 */
        /* <DEDUP_REMOVED lines=13> */
.L_x_1:


//--------------------- .nv.constant0.triton_poi_fused_convolution_silu_21 --------------------------
	.section	.nv.constant0.triton_poi_fused_convolution_silu_21,"a",@progbits
	.sectionflags	@""
	.align	4
.nv.constant0.triton_poi_fused_convolution_silu_21:
	.zero		556
